	.headerflags	@"EF_CUDA_TEXMODE_UNIFIED EF_CUDA_64BIT_ADDRESS EF_CUDA_ACCELERATORS EF_CUDA_SM90 EF_CUDA_VIRTUAL_SM(EF_CUDA_SM90)"
	.elftype	@"ET_EXEC"


//--------------------- .nv.info                  --------------------------
	.section	.nv.info,"",@"SHT_CUDA_INFO"
	.align	4


	//----- nvinfo : EIATTR_REGCOUNT
	.align		4
        /*0000*/ 	.byte	0x04, 0x2f
        /*0002*/ 	.short	(.L_3 - .L_2)
	.align		4
.L_2:
        /*0004*/ 	.word	index@(triton_poi_fused__native_batch_norm_legit_no_training_convolution_elu_16)
        /*0008*/ 	.word	0x00000014


	//----- nvinfo : EIATTR_MIN_STACK_SIZE
	.align		4
.L_3:
        /*000c*/ 	.byte	0x04, 0x12
        /*000e*/ 	.short	(.L_5 - .L_4)
	.align		4
.L_4:
        /*0010*/ 	.word	index@(triton_poi_fused__native_batch_norm_legit_no_training_convolution_elu_16)
        /*0014*/ 	.word	0x00000000


	//----- nvinfo : EIATTR_FRAME_SIZE
	.align		4
.L_5:
        /*0018*/ 	.byte	0x04, 0x11
        /*001a*/ 	.short	(.L_7 - .L_6)
	.align		4
.L_6:
        /*001c*/ 	.word	index@(triton_poi_fused__native_batch_norm_legit_no_training_convolution_elu_16)
        /*0020*/ 	.word	0x00000000


	//----- nvinfo : EIATTR_MIN_STACK_SIZE
	.align		4
.L_7:
        /*0024*/ 	.byte	0x04, 0x12
        /*0026*/ 	.short	(.L_9 - .L_8)
	.align		4
.L_8:
        /*0028*/ 	.word	index@(triton_poi_fused__native_batch_norm_legit_no_training_convolution_elu_16)
        /*002c*/ 	.word	0x00000000
.L_9:


//--------------------- .nv.info.triton_poi_fused__native_batch_norm_legit_no_training_convolution_elu_16 --------------------------
	.section	.nv.info.triton_poi_fused__native_batch_norm_legit_no_training_convolution_elu_16,"",@"SHT_CUDA_INFO"
	.sectionflags	@""
	.align	4


	//----- nvinfo : EIATTR_CUDA_API_VERSION
	.align		4
        /*0000*/ 	.byte	0x04, 0x37
        /*0002*/ 	.short	(.L_11 - .L_10)
.L_10:
        /*0004*/ 	.word	0x0000007c


	//----- nvinfo : EIATTR_KPARAM_INFO
	.align		4
.L_11:
        /*0008*/ 	.byte	0x04, 0x17
        /*000a*/ 	.short	(.L_13 - .L_12)
.L_12:
        /*000c*/ 	.word	0x00000000
        /*0010*/ 	.short	0x0007
        /*0012*/ 	.short	0x0038
        /*0014*/ 	.byte	0x00, 0xf0, 0x11, 0x00


	//----- nvinfo : EIATTR_KPARAM_INFO
	.align		4
.L_13:
        /*0018*/ 	.byte	0x04, 0x17
        /*001a*/ 	.short	(.L_15 - .L_14)
.L_14:
        /*001c*/ 	.word	0x00000000
        /*0020*/ 	.short	0x0006
        /*0022*/ 	.short	0x0030
        /*0024*/ 	.byte	0x00, 0xf4, 0x21, 0x00


	//----- nvinfo : EIATTR_KPARAM_INFO
	.align		4
.L_15:
        /*0028*/ 	.byte	0x04, 0x17
        /*002a*/ 	.short	(.L_17 - .L_16)
.L_16:
        /*002c*/ 	.word	0x00000000
        /*0030*/ 	.short	0x0005
        /*0032*/ 	.short	0x0028
        /*0034*/ 	.byte	0x00, 0xf4, 0x21, 0x00


	//----- nvinfo : EIATTR_KPARAM_INFO
	.align		4
.L_17:
        /*0038*/ 	.byte	0x04, 0x17
        /*003a*/ 	.short	(.L_19 - .L_18)
.L_18:
        /*003c*/ 	.word	0x00000000
        /*0040*/ 	.short	0x0004
        /*0042*/ 	.short	0x0020
        /*0044*/ 	.byte	0x00, 0xf4, 0x21, 0x00


	//----- nvinfo : EIATTR_KPARAM_INFO
	.align		4
.L_19:
        /*0048*/ 	.byte	0x04, 0x17
        /*004a*/ 	.short	(.L_21 - .L_20)
.L_20:
        /*004c*/ 	.word	0x00000000
        /*0050*/ 	.short	0x0003
        /*0052*/ 	.short	0x0018
        /*0054*/ 	.byte	0x00, 0xf4, 0x21, 0x00


	//----- nvinfo : EIATTR_KPARAM_INFO
	.align		4
.L_21:
        /*0058*/ 	.byte	0x04, 0x17
        /*005a*/ 	.short	(.L_23 - .L_22)
.L_22:
        /*005c*/ 	.word	0x00000000
        /*0060*/ 	.short	0x0002
        /*0062*/ 	.short	0x0010
        /*0064*/ 	.byte	0x00, 0xf4, 0x21, 0x00


	//----- nvinfo : EIATTR_KPARAM_INFO
	.align		4
.L_23:
        /*0068*/ 	.byte	0x04, 0x17
        /*006a*/ 	.short	(.L_25 - .L_24)
.L_24:
        /*006c*/ 	.word	0x00000000
        /*0070*/ 	.short	0x0001
        /*0072*/ 	.short	0x0008
        /*0074*/ 	.byte	0x00, 0xf4, 0x21, 0x00


	//----- nvinfo : EIATTR_KPARAM_INFO
	.align		4
.L_25:
        /*0078*/ 	.byte	0x04, 0x17
        /*007a*/ 	.short	(.L_27 - .L_26)
.L_26:
        /*007c*/ 	.word	0x00000000
        /*0080*/ 	.short	0x0000
        /*0082*/ 	.short	0x0000
        /*0084*/ 	.byte	0x00, 0xf4, 0x21, 0x00


	//----- nvinfo : EIATTR_SPARSE_MMA_MASK
	.align		4
.L_27:
        /*0088*/ 	.byte	0x03, 0x50
        /*008a*/ 	.short	0x0000


	//----- nvinfo : EIATTR_MAXREG_COUNT
	.align		4
        /*008c*/ 	.byte	0x03, 0x1b
        /*008e*/ 	.short	0x00ff


	//----- nvinfo : EIATTR_EXIT_INSTR_OFFSETS
	.align		4
        /*0090*/ 	.byte	0x04, 0x1c
        /*0092*/ 	.short	(.L_29 - .L_28)


	//   ....[0]....
.L_28:
        /*0094*/ 	.word	0x000006f0


	//----- nvinfo : EIATTR_REQNTID
	.align		4
.L_29:
        /*0098*/ 	.byte	0x04, 0x10
        /*009a*/ 	.short	(.L_31 - .L_30)
.L_30:
        /*009c*/ 	.word	0x00000080
        /*00a0*/ 	.word	0x00000001
        /*00a4*/ 	.word	0x00000001


	//----- nvinfo : EIATTR_CBANK_PARAM_SIZE
	.align		4
.L_31:
        /*00a8*/ 	.byte	0x03, 0x19
        /*00aa*/ 	.short	0x003c


	//----- nvinfo : EIATTR_PARAM_CBANK
	.align		4
        /*00ac*/ 	.byte	0x04, 0x0a
        /*00ae*/ 	.short	(.L_33 - .L_32)
	.align		4
.L_32:
        /*00b0*/ 	.word	index@(.nv.constant0.triton_poi_fused__native_batch_norm_legit_no_training_convolution_elu_16)
        /*00b4*/ 	.short	0x0210
        /*00b6*/ 	.short	0x003c


	//----- nvinfo : EIATTR_SW_WAR
	.align		4
.L_33:
        /*00b8*/ 	.byte	0x04, 0x36
        /*00ba*/ 	.short	(.L_35 - .L_34)
.L_34:
        /*00bc*/ 	.word	0x00000008
.L_35:


//--------------------- .nv.callgraph             --------------------------
	.section	.nv.callgraph,"",@"SHT_CUDA_CALLGRAPH"
	.align	4
	.sectionentsize	8
	.align		4
        /*0000*/ 	.word	0x00000000
	.align		4
        /*0004*/ 	.word	0xffffffff
	.align		4
        /*0008*/ 	.word	0x00000000
	.align		4
        /*000c*/ 	.word	0xfffffffe
	.align		4
        /*0010*/ 	.word	0x00000000
	.align		4
        /*0014*/ 	.word	0xfffffffd
	.align		4
        /*0018*/ 	.word	0x00000000
	.align		4
        /*001c*/ 	.word	0xfffffffc


//--------------------- .nv.constant4             --------------------------
	.section	.nv.constant4,"a",@progbits
	.align	8
	.align		8
.nv.constant4:
        /*0000*/ 	.dword	_$_str
	.align		8
        /*0008*/ 	.dword	_$_str_$_2


//--------------------- .text.triton_poi_fused__native_batch_norm_legit_no_training_convolution_elu_16 --------------------------
	.section	.text.triton_poi_fused__native_batch_norm_legit_no_training_convolution_elu_16,"ax",@progbits
	.align	128
        .global         triton_poi_fused__native_batch_norm_legit_no_training_convolution_elu_16
        .type           triton_poi_fused__native_batch_norm_legit_no_training_convolution_elu_16,@function
        .size           triton_poi_fused__native_batch_norm_legit_no_training_convolution_elu_16,(.L_x_1 - triton_poi_fused__native_batch_norm_legit_no_training_convolution_elu_16)
        .other          triton_poi_fused__native_batch_norm_legit_no_training_convolution_elu_16,@"STO_CUDA_ENTRY STV_DEFAULT"
triton_poi_fused__native_batch_norm_legit_no_training_convolution_elu_16:
.text.triton_poi_fused__native_batch_norm_legit_no_training_convolution_elu_16:
[----:B------:R-:W-:Y:S01]  /*0000*/  LDC R1, c[0x0][0x28] ;  /* 0x00000a00ff017b82 */ /* 0x000fe20000000800 */
[----:B------:R-:W1:Y:S07]  /*0010*/  S2R R0, SR_TID.X ;  /* 0x0000000000007919 */ /* 0x000e6e0000002100 */
[----:B------:R-:W2:Y:S01]  /*0020*/  LDC.64 R12, c[0x0][0x230] ;  /* 0x00008c00ff0c7b82 */ /* 0x000ea20000000a00 */
[----:B------:R-:W-:Y:S01]  /*0030*/  ULDC.64 UR4, c[0x0][0x208] ;  /* 0x0000820000047ab9 */ /* 0x000fe20000000a00 */
[----:B------:R-:W3:Y:S06]  /*0040*/  S2R R5, SR_CTAID.X ;  /* 0x0000000000057919 */ /* 0x000eec0000002500 */
[----:B------:R-:W4:Y:S08]  /*0050*/  LDC.64 R8, c[0x0][0x220] ;  /* 0x00008800ff087b82 */ /* 0x000f300000000a00 */
[----:B------:R-:W5:Y:S08]  /*0060*/  LDC.64 R10, c[0x0][0x228] ;  /* 0x00008a00ff0a7b82 */ /* 0x000f700000000a00 */
[----:B------:R-:W4:Y:S01]  /*0070*/  LDC.64 R14, c[0x0][0x238] ;  /* 0x00008e00ff0e7b82 */ /* 0x000f220000000a00 */
[----:B-1----:R-:W-:-:S02]  /*0080*/  SHF.L.U32 R0, R0, 0x1, RZ ;  /* 0x0000000100007819 */ /* 0x002fc400000006ff */
[----:B---3--:R-:W-:Y:S02]  /*0090*/  SHF.R.S32.HI R3, RZ, 0x17, R5 ;  /* 0x00000017ff037819 */ /* 0x008fe40000011405 */
[----:B------:R-:W-:Y:S02]  /*00a0*/  LOP3.LUT R0, R0, 0xfe, RZ, 0xc0, !PT ;  /* 0x000000fe00007812 */ /* 0x000fe400078ec0ff */
[----:B------:R-:W-:Y:S02]  /*00b0*/  SGXT R3, R3, 0x1 ;  /* 0x000000010303781a */ /* 0x000fe40000000200 */
[----:B------:R-:W-:Y:S02]  /*00c0*/  LEA R0, R5, R0, 0x8 ;  /* 0x0000000005007211 */ /* 0x000fe400078e40ff */
[----:B------:R-:W1:Y:S02]  /*00d0*/  LDC.64 R4, c[0x0][0x240] ;  /* 0x00009000ff047b82 */ /* 0x000e640000000a00 */
[----:B------:R-:W-:-:S04]  /*00e0*/  LEA.HI R3, R3, R0, RZ, 0x4 ;  /* 0x0000000003037211 */ /* 0x000fc800078f20ff */
[--C-:B------:R-:W-:Y:S02]  /*00f0*/  SHF.R.S32.HI R2, RZ, 0x4, R3.reuse ;  /* 0x00000004ff027819 */ /* 0x100fe40000011403 */
[----:B------:R-:W-:-:S04]  /*0100*/  SHF.R.S32.HI R3, RZ, 0x1f, R3 ;  /* 0x0000001fff037819 */ /* 0x000fc80000011403 */
[----:B------:R-:W-:-:S04]  /*0110*/  LEA.HI R3, R3, R2, RZ, 0xa ;  /* 0x0000000203037211 */ /* 0x000fc800078f50ff */
[----:B------:R-:W-:-:S04]  /*0120*/  LOP3.LUT R3, R3, 0xfffffc00, RZ, 0xc0, !PT ;  /* 0xfffffc0003037812 */ /* 0x000fc800078ec0ff */
[----:B------:R-:W-:Y:S02]  /*0130*/  IADD3 R17, R2, -R3, RZ ;  /* 0x8000000302117210 */ /* 0x000fe40007ffe0ff */
[----:B------:R-:W3:Y:S03]  /*0140*/  LDC.64 R2, c[0x0][0x210] ;  /* 0x00008400ff027b82 */ /* 0x000ee60000000a00 */
[----:B--2---:R-:W-:-:S05]  /*0150*/  IMAD.WIDE R12, R17, 0x4, R12 ;  /* 0x00000004110c7825 */ /* 0x004fca00078e020c */
[----:B------:R2:W2:Y:S01]  /*0160*/  LDG.E.EL R16, desc[UR4][R12.64] ;  /* 0x000000040c107981 */ /* 0x0004a2000c2e1900 */
[----:B----4-:R-:W-:-:S04]  /*0170*/  IMAD.WIDE R8, R17, 0x4, R8 ;  /* 0x0000000411087825 */ /* 0x010fc800078e0208 */
[C---:B-----5:R-:W-:Y:S02]  /*0180*/  IMAD.WIDE R10, R17.reuse, 0x4, R10 ;  /* 0x00000004110a7825 */ /* 0x060fe400078e020a */
[----:B------:R4:W5:Y:S02]  /*0190*/  LDG.E.EL R8, desc[UR4][R8.64] ;  /* 0x0000000408087981 */ /* 0x000964000c2e1900 */
[C---:B-1----:R-:W-:Y:S02]  /*01a0*/  IMAD.WIDE R4, R17.reuse, 0x4, R4 ;  /* 0x0000000411047825 */ /* 0x042fe400078e0204 */
[----:B------:R-:W5:Y:S02]  /*01b0*/  LDG.E.EL R10, desc[UR4][R10.64] ;  /* 0x000000040a0a7981 */ /* 0x000f64000c2e1900 */
[----:B---3--:R-:W-:Y:S02]  /*01c0*/  IMAD.WIDE R2, R0, 0x4, R2 ;  /* 0x0000000400027825 */ /* 0x008fe400078e0202 */
[----:B------:R-:W3:Y:S04]  /*01d0*/  LDG.E.EL R5, desc[UR4][R4.64] ;  /* 0x0000000404057981 */ /* 0x000ee8000c2e1900 */
[----:B------:R-:W5:Y:S01]  /*01e0*/  LDG.E.64 R6, desc[UR4][R2.64] ;  /* 0x0000000402067981 */ /* 0x000f62000c1e1b00 */
[----:B0-2---:R-:W-:-:S06]  /*01f0*/  IMAD.WIDE R12, R17, 0x4, R14 ;  /* 0x00000004110c7825 */ /* 0x005fcc00078e020e */
[----:B------:R0:W3:Y:S01]  /*0200*/  LDG.E.EL R12, desc[UR4][R12.64] ;  /* 0x000000040c0c7981 */ /* 0x0000e2000c2e1900 */
[----:B----4-:R-:W-:Y:S01]  /*0210*/  HFMA2.MMA R9, -RZ, RZ, 1.625, 0 ;  /* 0x3e800000ff097435 */ /* 0x010fe200000001ff */
[----:B0-----:R-:W-:Y:S01]  /*0220*/  MOV R13, 0x3ab5ebe6 ;  /* 0x3ab5ebe6000d7802 */ /* 0x001fe20000000f00 */
[----:B------:R-:W-:-:S04]  /*0230*/  FADD R16, R16, 9.9999997473787516356e-05 ;  /* 0x38d1b71710107421 */ /* 0x000fc80000000000 */
[----:B------:R-:W0:Y:S02]  /*0240*/  MUFU.SQRT R14, R16 ;  /* 0x00000010000e7308 */ /* 0x000e240000002000 */
[C---:B0-----:R-:W-:Y:S02]  /*0250*/  FSETP.GT.AND P0, PT, R14.reuse, 8.50705917302346158658e+37, PT ;  /* 0x7e8000000e00780b */ /* 0x041fe40003f04000 */
[----:B------:R-:W-:-:S11]  /*0260*/  FSETP.GEU.AND P1, PT, R14, 1.175494350822287508e-38, PT ;  /* 0x008000000e00780b */ /* 0x000fd60003f2e000 */
[----:B------:R-:W-:-:S04]  /*0270*/  @P0 FMUL R14, R14, 0.25 ;  /* 0x3e8000000e0e0820 */ /* 0x000fc80000400000 */
[----:B------:R-:W-:-:S06]  /*0280*/  @!P1 FMUL R14, R14, 16777216 ;  /* 0x4b8000000e0e9820 */ /* 0x000fcc0000400000 */
[----:B------:R-:W0:Y:S01]  /*0290*/  MUFU.RCP R14, R14 ;  /* 0x0000000e000e7308 */ /* 0x000e220000001000 */
[----:B------:R-:W-:Y:S01]  /*02a0*/  FSEL R9, R9, 1, P0 ;  /* 0x3f80000009097808 */ /* 0x000fe20000000000 */
[--C-:B-----5:R-:W-:Y:S01]  /*02b0*/  FADD R6, R6, R8.reuse ;  /* 0x0000000806067221 */ /* 0x120fe20000000000 */
[----:B------:R-:W-:-:S03]  /*02c0*/  FADD R7, R7, R8 ;  /* 0x0000000807077221 */ /* 0x000fc60000000000 */
[----:B------:R-:W-:Y:S01]  /*02d0*/  @!P1 FMUL R9, R9, 16777216 ;  /* 0x4b80000009099820 */ /* 0x000fe20000400000 */
[C---:B------:R-:W-:Y:S01]  /*02e0*/  FADD R4, -R10.reuse, R6 ;  /* 0x000000060a047221 */ /* 0x040fe20000000100 */
[----:B------:R-:W-:Y:S02]  /*02f0*/  FADD R10, -R10, R7 ;  /* 0x000000070a0a7221 */ /* 0x000fe40000000100 */
[----:B0-----:R-:W-:-:S04]  /*0300*/  FMUL R9, R14, R9 ;  /* 0x000000090e097220 */ /* 0x001fc80000400000 */
[-C--:B------:R-:W-:Y:S01]  /*0310*/  FMUL R4, R4, R9.reuse ;  /* 0x0000000904047220 */ /* 0x080fe20000400000 */
[----:B------:R-:W-:-:S03]  /*0320*/  FMUL R10, R10, R9 ;  /* 0x000000090a0a7220 */ /* 0x000fc60000400000 */
[C-C-:B---3--:R-:W-:Y:S01]  /*0330*/  FFMA R4, R12.reuse, R4, R5.reuse ;  /* 0x000000040c047223 */ /* 0x148fe20000000005 */
[----:B------:R-:W-:-:S03]  /*0340*/  FFMA R5, R12, R10, R5 ;  /* 0x0000000a0c057223 */ /* 0x000fc60000000005 */
[----:B------:R-:W-:Y:S01]  /*0350*/  FMUL R8, R4, 1.4426950216293334961 ;  /* 0x3fb8aa3b04087820 */ /* 0x000fe20000400000 */
[----:B------:R-:W-:-:S05]  /*0360*/  FMUL R10, R5, 1.4426950216293334961 ;  /* 0x3fb8aa3b050a7820 */ /* 0x000fca0000400000 */
[----:B------:R-:W0:Y:S01]  /*0370*/  FRND R8, R8 ;  /* 0x0000000800087307 */ /* 0x000e220000201000 */
[----:B------:R-:W-:Y:S01]  /*0380*/  FADD.FTZ R9, |R4|, -RZ ;  /* 0x800000ff04097221 */ /* 0x000fe20000010200 */
[----:B------:R-:W-:-:S06]  /*0390*/  FADD.FTZ R11, |R5|, -RZ ;  /* 0x800000ff050b7221 */ /* 0x000fcc0000010200 */
[----:B------:R-:W1:Y:S01]  /*03a0*/  FRND R10, R10 ;  /* 0x0000000a000a7307 */ /* 0x000e620000201000 */
[----:B------:R-:W-:Y:S02]  /*03b0*/  FSETP.GEU.AND P0, PT, R9, 0.40999999642372131348, PT ;  /* 0x3ed1eb850900780b */ /* 0x000fe40003f0e000 */
[----:B------:R-:W-:Y:S02]  /*03c0*/  FSETP.GEU.AND P1, PT, R11, 0.40999999642372131348, PT ;  /* 0x3ed1eb850b00780b */ /* 0x000fe40003f2e000 */
[----:B0-----:R-:W-:-:S04]  /*03d0*/  FSEL R9, R8, RZ, P0 ;  /* 0x000000ff08097208 */ /* 0x001fc80000000000 */
[C---:B------:R-:W-:Y:S01]  /*03e0*/  FSETP.NEU.AND P4, PT, R9.reuse, 128, PT ;  /* 0x430000000900780b */ /* 0x040fe20003f8d000 */
[C---:B------:R-:W-:Y:S01]  /*03f0*/  FFMA.FTZ R12, -R9.reuse, 0.693145751953125, R4 ;  /* 0x3f317200090c7823 */ /* 0x040fe20000010104 */
[----:B-1----:R-:W-:Y:S02]  /*0400*/  FSEL R14, R10, RZ, P1 ;  /* 0x000000ff0a0e7208 */ /* 0x002fe40000800000 */
[C---:B------:R-:W-:Y:S01]  /*0410*/  FSEL R10, R9.reuse, 127, P4 ;  /* 0x42fe0000090a7808 */ /* 0x040fe20002000000 */
[----:B------:R-:W-:Y:S02]  /*0420*/  FFMA.FTZ R9, -R9, 1.428606765330187045e-06, R12 ;  /* 0x35bfbe8e09097823 */ /* 0x000fe4000001010c */
[C---:B------:R-:W-:Y:S01]  /*0430*/  FFMA.FTZ R11, -R14.reuse, 0.693145751953125, R5 ;  /* 0x3f3172000e0b7823 */ /* 0x040fe20000010105 */
[C---:B------:R-:W-:Y:S01]  /*0440*/  FSETP.NEU.AND P2, PT, R14.reuse, 128, PT ;  /* 0x430000000e00780b */ /* 0x040fe20003f4d000 */
[C---:B------:R-:W-:Y:S02]  /*0450*/  FFMA.FTZ R8, R9.reuse, R13, 0.0083824126049876213074 ;  /* 0x3c09566309087423 */ /* 0x040fe4000001000d */
[C---:B------:R-:W-:Y:S01]  /*0460*/  FFMA.FTZ R16, -R14.reuse, 1.428606765330187045e-06, R11 ;  /* 0x35bfbe8e0e107823 */ /* 0x040fe2000001010b */
[----:B------:R-:W-:Y:S01]  /*0470*/  FSEL R11, R14, 127, P2 ;  /* 0x42fe00000e0b7808 */ /* 0x000fe20001000000 */
[----:B------:R-:W-:-:S02]  /*0480*/  FFMA.FTZ R8, R9, R8, 0.041667830199003219604 ;  /* 0x3d2aabe309087423 */ /* 0x000fc40000010008 */
[C---:B------:R-:W-:Y:S01]  /*0490*/  FFMA.FTZ R13, R16.reuse, R13, 0.0083824126049876213074 ;  /* 0x3c095663100d7423 */ /* 0x040fe2000001000d */
[----:B------:R-:W0:Y:S01]  /*04a0*/  MUFU.EX2 R12, R10 ;  /* 0x0000000a000c7308 */ /* 0x000e220000000800 */
[----:B------:R-:W-:Y:S02]  /*04b0*/  FFMA.FTZ R8, R9, R8, 0.16666397452354431152 ;  /* 0x3e2aa9f609087423 */ /* 0x000fe40000010008 */
[----:B------:R-:W-:-:S05]  /*04c0*/  FFMA.FTZ R15, R16, R13, 0.041667830199003219604 ;  /* 0x3d2aabe3100f7423 */ /* 0x000fca000001000d */
[----:B------:R-:W1:Y:S01]  /*04d0*/  MUFU.EX2 R13, R11 ;  /* 0x0000000b000d7308 */ /* 0x000e620000000800 */
[----:B------:R-:W-:Y:S01]  /*04e0*/  FFMA.FTZ R15, R16, R15, 0.16666397452354431152 ;  /* 0x3e2aa9f6100f7423 */ /* 0x000fe2000001000f */
[----:B------:R-:W-:-:S03]  /*04f0*/  FFMA.FTZ R8, R9, R8, 0.49999994039535522461 ;  /* 0x3efffffe09087423 */ /* 0x000fc60000010008 */
[----:B------:R-:W-:Y:S01]  /*0500*/  FFMA.FTZ R15, R16, R15, 0.49999994039535522461 ;  /* 0x3efffffe100f7423 */ /* 0x000fe2000001000f */
[----:B------:R-:W-:-:S03]  /*0510*/  FMUL R8, R9, R8 ;  /* 0x0000000809087220 */ /* 0x000fc60000400000 */
[C---:B------:R-:W-:Y:S01]  /*0520*/  FMUL R17, R16.reuse, R15 ;  /* 0x0000000f10117220 */ /* 0x040fe20000400000 */
[----:B------:R-:W-:Y:S02]  /*0530*/  FFMA.FTZ R15, R9, R8, R9 ;  /* 0x00000008090f7223 */ /* 0x000fe40000010009 */
[----:B------:R-:W2:Y:S01]  /*0540*/  LDC.64 R8, c[0x0][0x218] ;  /* 0x00008600ff087b82 */ /* 0x000ea20000000a00 */
[----:B------:R-:W-:Y:S01]  /*0550*/  FFMA.FTZ R16, R16, R17, R16 ;  /* 0x0000001110107223 */ /* 0x000fe20000010010 */
[----:B0-----:R-:W-:Y:S01]  /*0560*/  FADD R17, R12, -1 ;  /* 0xbf8000000c117421 */ /* 0x001fe20000000000 */
[C---:B-1----:R-:W-:Y:S01]  /*0570*/  FADD R14, R13.reuse, -1 ;  /* 0xbf8000000d0e7421 */ /* 0x042fe20000000000 */
[----:B------:R-:W-:Y:S02]  /*0580*/  FSETP.NEU.AND P1, PT, R4, RZ, PT ;  /* 0x000000ff0400720b */ /* 0x000fe40003f2d000 */
[----:B------:R-:W-:Y:S01]  /*0590*/  FFMA.FTZ R12, R12, R15, R17 ;  /* 0x0000000f0c0c7223 */ /* 0x000fe20000010011 */
[----:B------:R-:W-:Y:S01]  /*05a0*/  FFMA.FTZ R13, R13, R16, R14 ;  /* 0x000000100d0d7223 */ /* 0x000fe2000001000e */
[----:B------:R-:W-:-:S02]  /*05b0*/  FSETP.NEU.AND P0, PT, R5, RZ, PT ;  /* 0x000000ff0500720b */ /* 0x000fc40003f0d000 */
[----:B------:R-:W-:Y:S01]  /*05c0*/  FSETP.GT.AND P3, PT, R11, 128, PT ;  /* 0x430000000b00780b */ /* 0x000fe20003f64000 */
[----:B------:R-:W-:Y:S01]  /*05d0*/  @!P2 FADD R13, R13, R13 ;  /* 0x0000000d0d0da221 */ /* 0x000fe20000000000 */
[----:B------:R-:W-:Y:S01]  /*05e0*/  @!P4 FADD R12, R12, R12 ;  /* 0x0000000c0c0cc221 */ /* 0x000fe20000000000 */
[C---:B------:R-:W-:Y:S02]  /*05f0*/  FSETP.GT.AND P4, PT, R10.reuse, 128, PT ;  /* 0x430000000a00780b */ /* 0x040fe40003f84000 */
[----:B------:R-:W-:Y:S02]  /*0600*/  FSETP.GEU.AND P2, PT, R11, -25, PT ;  /* 0xc1c800000b00780b */ /* 0x000fe40003f4e000 */
[----:B------:R-:W-:Y:S02]  /*0610*/  FSEL R13, R13, +INF , !P3 ;  /* 0x7f8000000d0d7808 */ /* 0x000fe40005800000 */
[----:B------:R-:W-:Y:S02]  /*0620*/  FSETP.GEU.AND P3, PT, R10, -25, PT ;  /* 0xc1c800000a00780b */ /* 0x000fe40003f6e000 */
[----:B------:R-:W-:Y:S01]  /*0630*/  FSEL R12, R12, +INF , !P4 ;  /* 0x7f8000000c0c7808 */ /* 0x000fe20006000000 */
[----:B------:R-:W-:Y:S01]  /*0640*/  FADD R11, R4, R4 ;  /* 0x00000004040b7221 */ /* 0x000fe20000000000 */
[----:B------:R-:W-:Y:S01]  /*0650*/  FSEL R10, R13, -1, P2 ;  /* 0xbf8000000d0a7808 */ /* 0x000fe20001000000 */
[----:B------:R-:W-:Y:S01]  /*0660*/  @!P0 FADD R10, R5, R5 ;  /* 0x00000005050a8221 */ /* 0x000fe20000000000 */
[----:B------:R-:W-:-:S02]  /*0670*/  @P1 FSEL R11, R12, -1, P3 ;  /* 0xbf8000000c0b1808 */ /* 0x000fc40001800000 */
[----:B------:R-:W-:Y:S02]  /*0680*/  FSETP.GT.AND P1, PT, R4, RZ, PT ;  /* 0x000000ff0400720b */ /* 0x000fe40003f24000 */
[C---:B------:R-:W-:Y:S01]  /*0690*/  FSETP.GT.AND P0, PT, R5.reuse, RZ, PT ;  /* 0x000000ff0500720b */ /* 0x040fe20003f04000 */
[----:B--2---:R-:W-:Y:S01]  /*06a0*/  IMAD.WIDE R8, R0, 0x4, R8 ;  /* 0x0000000400087825 */ /* 0x004fe200078e0208 */
[----:B------:R-:W-:Y:S02]  /*06b0*/  FSEL R4, R4, R11, P1 ;  /* 0x0000000b04047208 */ /* 0x000fe40000800000 */
[----:B------:R-:W-:Y:S01]  /*06c0*/  FSEL R5, R5, R10, P0 ;  /* 0x0000000a05057208 */ /* 0x000fe20000000000 */
[----:B------:R-:W-:Y:S04]  /*06d0*/  STG.E.64 desc[UR4][R2.64], R6 ;  /* 0x0000000602007986 */ /* 0x000fe8000c101b04 */
[----:B------:R-:W-:Y:S01]  /*06e0*/  STG.E.64 desc[UR4][R8.64], R4 ;  /* 0x0000000408007986 */ /* 0x000fe2000c101b04 */
[----:B------:R-:W-:Y:S05]  /*06f0*/  EXIT ;  /* 0x000000000000794d */ /* 0x000fea0003800000 */
.L_x_0:
[----:B------:R-:W-:-:S00]  /*0700*/  BRA `(.L_x_0) ;  /* 0xfffffffc00fc7947 */ /* 0x000fc0000383ffff */
[----:B------:R-:W-:-:S00]  /*0710*/  NOP ;  /* 0x0000000000007918 */ /* 0x000fc00000000000 */
        /* <DEDUP_REMOVED lines=14> */
.L_x_1:


//--------------------- .nv.global.init           --------------------------
	.section	.nv.global.init,"aw",@progbits
.nv.global.init:
	.type		_$_str,@object
	.size		_$_str,(_$_str_$_2 - _$_str)
_$_str:
        /*0000*/ 	.byte	0x5f, 0x5f, 0x43, 0x55, 0x44, 0x41, 0x5f, 0x46, 0x54, 0x5a, 0x00
	.type		_$_str_$_2,@object
	.size		_$_str_$_2,(.L_1 - _$_str_$_2)
_$_str_$_2:
        /*000b*/ 	.byte	0x5f, 0x5f, 0x43, 0x55, 0x44, 0x41, 0x5f, 0x50, 0x52, 0x45, 0x43, 0x5f, 0x53, 0x51, 0x52, 0x54
        /*001b*/ 	.byte	0x00
.L_1:


//--------------------- .nv.constant0.triton_poi_fused__native_batch_norm_legit_no_training_convolution_elu_16 --------------------------
	.section	.nv.constant0.triton_poi_fused__native_batch_norm_legit_no_training_convolution_elu_16,"a",@progbits
	.sectionflags	@""
	.align	4
.nv.constant0.triton_poi_fused__native_batch_norm_legit_no_training_convolution_elu_16:
	.zero		588
